//
// Generated by NVIDIA NVVM Compiler
//
// Compiler Build ID: CL-36424714
// Cuda compilation tools, release 13.0, V13.0.88
// Based on NVVM 20.0.0
//

.version 9.0
.target sm_100
.address_size 64

	// .globl	sharpening_kernel
.const .align 4 .b8 kernel[36] = {0, 0, 0, 0, 255, 255, 255, 255, 0, 0, 0, 0, 255, 255, 255, 255, 5, 0, 0, 0, 255, 255, 255, 255, 0, 0, 0, 0, 255, 255, 255, 255};

.visible .entry sharpening_kernel(
	.param .u64 .ptr .align 1 sharpening_kernel_param_0,
	.param .u64 .ptr .align 1 sharpening_kernel_param_1,
	.param .u32 sharpening_kernel_param_2,
	.param .u32 sharpening_kernel_param_3,
	.param .u32 sharpening_kernel_param_4
)
{
	.reg .pred 	%p<16>;
	.reg .b32 	%r<241>;
	.reg .b64 	%rd<52>;

	ld.param.u64 	%rd4, [sharpening_kernel_param_0];
	ld.param.u64 	%rd5, [sharpening_kernel_param_1];
	ld.param.u32 	%r32, [sharpening_kernel_param_2];
	ld.param.u32 	%r33, [sharpening_kernel_param_3];
	ld.param.u32 	%r31, [sharpening_kernel_param_4];
	cvta.to.global.u64 	%rd1, %rd4;
	cvta.to.global.u64 	%rd2, %rd5;
	mov.u32 	%r35, %ctaid.x;
	mov.u32 	%r36, %ntid.x;
	mov.u32 	%r37, %tid.x;
	mad.lo.s32 	%r38, %r35, %r36, %r37;
	mov.u32 	%r39, %ctaid.y;
	mov.u32 	%r40, %ntid.y;
	mov.u32 	%r41, %tid.y;
	mad.lo.s32 	%r42, %r39, %r40, %r41;
	setp.lt.s32 	%p1, %r38, 1;
	add.s32 	%r3, %r32, -1;
	setp.ge.s32 	%p2, %r38, %r3;
	or.pred  	%p3, %p1, %p2;
	setp.eq.s32 	%p4, %r42, 0;
	or.pred  	%p5, %p4, %p3;
	add.s32 	%r43, %r33, -1;
	setp.ge.s32 	%p6, %r42, %r43;
	or.pred  	%p7, %p5, %p6;
	setp.lt.s32 	%p8, %r31, 1;
	or.pred  	%p9, %p7, %p8;
	@%p9 bra 	$L__BB0_9;
	mul.lo.s32 	%r45, %r32, %r42;
	add.s32 	%r46, %r45, %r38;
	mul.lo.s32 	%r4, %r46, %r31;
	add.s32 	%r5, %r45, %r32;
	add.s32 	%r47, %r3, %r46;
	mul.lo.s32 	%r6, %r47, %r31;
	add.s32 	%r48, %r31, -1;
	and.b32  	%r7, %r31, 3;
	setp.lt.u32 	%p10, %r48, 3;
	mov.b32 	%r240, 0;
	@%p10 bra 	$L__BB0_4;
	and.b32  	%r240, %r31, 2147483644;
	ld.const.u32 	%r9, [kernel+16];
	ld.const.u32 	%r10, [kernel+20];
	ld.const.u32 	%r11, [kernel+24];
	ld.const.u32 	%r12, [kernel+28];
	ld.const.u32 	%r13, [kernel+32];
	shl.b32 	%r49, %r32, 1;
	sub.s32 	%r50, %r5, %r49;
	add.s32 	%r51, %r50, %r38;
	add.s32 	%r52, %r51, -1;
	mul.lo.s32 	%r238, %r52, %r31;
	sub.s32 	%r235, %r4, %r31;
	mul.wide.u32 	%rd3, %r31, 2;
	neg.s32 	%r236, %r240;
	cvt.u64.u32 	%rd6, %r31;
	add.s64 	%rd8, %rd1, 1;
	ld.const.u32 	%r54, [kernel];
	ld.const.u32 	%r57, [kernel+4];
	ld.const.u32 	%r60, [kernel+8];
	ld.const.u32 	%r63, [kernel+12];
	mov.u32 	%r234, %r6;
	mov.u32 	%r237, %r4;
$L__BB0_3:
	.pragma "nounroll";
	cvt.s64.s32 	%rd7, %r238;
	add.s64 	%rd9, %rd8, %rd7;
	cvt.s64.s32 	%rd10, %r237;
	add.s64 	%rd11, %rd2, %rd10;
	cvt.s64.s32 	%rd12, %r235;
	add.s64 	%rd13, %rd8, %rd12;
	cvt.s64.s32 	%rd14, %r234;
	add.s64 	%rd15, %rd1, %rd14;
	ld.global.u8 	%r53, [%rd9+-1];
	mul.lo.s32 	%r55, %r54, %r53;
	add.s64 	%rd16, %rd9, %rd6;
	ld.global.u8 	%r56, [%rd16+-1];
	mad.lo.s32 	%r58, %r57, %r56, %r55;
	add.s64 	%rd17, %rd9, %rd3;
	ld.global.u8 	%r59, [%rd17+-1];
	mad.lo.s32 	%r61, %r60, %r59, %r58;
	ld.global.u8 	%r62, [%rd13+-1];
	mad.lo.s32 	%r64, %r63, %r62, %r61;
	add.s64 	%rd18, %rd13, %rd6;
	ld.global.u8 	%r65, [%rd18+-1];
	mad.lo.s32 	%r66, %r9, %r65, %r64;
	add.s64 	%rd19, %rd13, %rd3;
	ld.global.u8 	%r67, [%rd19+-1];
	mad.lo.s32 	%r68, %r10, %r67, %r66;
	ld.global.u8 	%r69, [%rd15];
	mad.lo.s32 	%r70, %r11, %r69, %r68;
	add.s64 	%rd20, %rd15, %rd6;
	ld.global.u8 	%r71, [%rd20];
	mad.lo.s32 	%r72, %r12, %r71, %r70;
	add.s64 	%rd21, %rd15, %rd3;
	ld.global.u8 	%r73, [%rd21];
	mad.lo.s32 	%r74, %r13, %r73, %r72;
	max.s32 	%r75, %r74, 0;
	min.s32 	%r76, %r75, 255;
	st.global.u8 	[%rd11], %r76;
	ld.global.u8 	%r77, [%rd9];
	mul.lo.s32 	%r78, %r54, %r77;
	ld.global.u8 	%r79, [%rd16];
	mad.lo.s32 	%r80, %r57, %r79, %r78;
	ld.global.u8 	%r81, [%rd17];
	mad.lo.s32 	%r82, %r60, %r81, %r80;
	ld.global.u8 	%r83, [%rd13];
	mad.lo.s32 	%r84, %r63, %r83, %r82;
	ld.global.u8 	%r85, [%rd18];
	mad.lo.s32 	%r86, %r9, %r85, %r84;
	ld.global.u8 	%r87, [%rd19];
	mad.lo.s32 	%r88, %r10, %r87, %r86;
	ld.global.u8 	%r89, [%rd15+1];
	mad.lo.s32 	%r90, %r11, %r89, %r88;
	ld.global.u8 	%r91, [%rd20+1];
	mad.lo.s32 	%r92, %r12, %r91, %r90;
	ld.global.u8 	%r93, [%rd21+1];
	mad.lo.s32 	%r94, %r13, %r93, %r92;
	max.s32 	%r95, %r94, 0;
	min.s32 	%r96, %r95, 255;
	st.global.u8 	[%rd11+1], %r96;
	ld.global.u8 	%r97, [%rd9+1];
	mul.lo.s32 	%r98, %r54, %r97;
	ld.global.u8 	%r99, [%rd16+1];
	mad.lo.s32 	%r100, %r57, %r99, %r98;
	ld.global.u8 	%r101, [%rd17+1];
	mad.lo.s32 	%r102, %r60, %r101, %r100;
	ld.global.u8 	%r103, [%rd13+1];
	mad.lo.s32 	%r104, %r63, %r103, %r102;
	ld.global.u8 	%r105, [%rd18+1];
	mad.lo.s32 	%r106, %r9, %r105, %r104;
	ld.global.u8 	%r107, [%rd19+1];
	mad.lo.s32 	%r108, %r10, %r107, %r106;
	ld.global.u8 	%r109, [%rd15+2];
	mad.lo.s32 	%r110, %r11, %r109, %r108;
	ld.global.u8 	%r111, [%rd20+2];
	mad.lo.s32 	%r112, %r12, %r111, %r110;
	ld.global.u8 	%r113, [%rd21+2];
	mad.lo.s32 	%r114, %r13, %r113, %r112;
	max.s32 	%r115, %r114, 0;
	min.s32 	%r116, %r115, 255;
	st.global.u8 	[%rd11+2], %r116;
	ld.global.u8 	%r117, [%rd9+2];
	mul.lo.s32 	%r118, %r54, %r117;
	ld.global.u8 	%r119, [%rd16+2];
	mad.lo.s32 	%r120, %r57, %r119, %r118;
	ld.global.u8 	%r121, [%rd17+2];
	mad.lo.s32 	%r122, %r60, %r121, %r120;
	ld.global.u8 	%r123, [%rd13+2];
	mad.lo.s32 	%r124, %r63, %r123, %r122;
	ld.global.u8 	%r125, [%rd18+2];
	mad.lo.s32 	%r126, %r9, %r125, %r124;
	ld.global.u8 	%r127, [%rd19+2];
	mad.lo.s32 	%r128, %r10, %r127, %r126;
	ld.global.u8 	%r129, [%rd15+3];
	mad.lo.s32 	%r130, %r11, %r129, %r128;
	ld.global.u8 	%r131, [%rd20+3];
	mad.lo.s32 	%r132, %r12, %r131, %r130;
	ld.global.u8 	%r133, [%rd21+3];
	mad.lo.s32 	%r134, %r13, %r133, %r132;
	max.s32 	%r135, %r134, 0;
	min.s32 	%r136, %r135, 255;
	st.global.u8 	[%rd11+3], %r136;
	add.s32 	%r238, %r238, 4;
	add.s32 	%r237, %r237, 4;
	add.s32 	%r236, %r236, 4;
	add.s32 	%r235, %r235, 4;
	add.s32 	%r234, %r234, 4;
	setp.ne.s32 	%p11, %r236, 0;
	@%p11 bra 	$L__BB0_3;
$L__BB0_4:
	setp.eq.s32 	%p12, %r7, 0;
	@%p12 bra 	$L__BB0_9;
	setp.eq.s32 	%p13, %r7, 1;
	@%p13 bra 	$L__BB0_7;
	shl.b32 	%r137, %r32, 1;
	sub.s32 	%r138, %r5, %r137;
	add.s32 	%r139, %r138, %r38;
	add.s32 	%r140, %r139, -1;
	mad.lo.s32 	%r141, %r140, %r31, %r240;
	cvt.s64.s32 	%rd22, %r141;
	add.s64 	%rd23, %rd1, %rd22;
	ld.global.u8 	%r142, [%rd23];
	ld.const.u32 	%r143, [kernel];
	mul.lo.s32 	%r144, %r143, %r142;
	cvt.u64.u32 	%rd24, %r31;
	add.s64 	%rd25, %rd23, %rd24;
	ld.global.u8 	%r145, [%rd25];
	ld.const.u32 	%r146, [kernel+4];
	mad.lo.s32 	%r147, %r146, %r145, %r144;
	add.s64 	%rd26, %rd25, %rd24;
	ld.global.u8 	%r148, [%rd26];
	ld.const.u32 	%r149, [kernel+8];
	mad.lo.s32 	%r150, %r149, %r148, %r147;
	sub.s32 	%r151, %r4, %r31;
	add.s32 	%r152, %r151, %r240;
	cvt.s64.s32 	%rd27, %r152;
	add.s64 	%rd28, %rd1, %rd27;
	ld.global.u8 	%r153, [%rd28];
	ld.const.u32 	%r154, [kernel+12];
	mad.lo.s32 	%r155, %r154, %r153, %r150;
	add.s32 	%r156, %r4, %r240;
	cvt.s64.s32 	%rd29, %r156;
	add.s64 	%rd30, %rd28, %rd24;
	ld.global.u8 	%r157, [%rd30];
	ld.const.u32 	%r158, [kernel+16];
	mad.lo.s32 	%r159, %r158, %r157, %r155;
	add.s64 	%rd31, %rd30, %rd24;
	ld.global.u8 	%r160, [%rd31];
	ld.const.u32 	%r161, [kernel+20];
	mad.lo.s32 	%r162, %r161, %r160, %r159;
	add.s32 	%r163, %r6, %r240;
	cvt.s64.s32 	%rd32, %r163;
	add.s64 	%rd33, %rd1, %rd32;
	ld.global.u8 	%r164, [%rd33];
	ld.const.u32 	%r165, [kernel+24];
	mad.lo.s32 	%r166, %r165, %r164, %r162;
	add.s64 	%rd34, %rd33, %rd24;
	ld.global.u8 	%r167, [%rd34];
	ld.const.u32 	%r168, [kernel+28];
	mad.lo.s32 	%r169, %r168, %r167, %r166;
	add.s64 	%rd35, %rd34, %rd24;
	ld.global.u8 	%r170, [%rd35];
	ld.const.u32 	%r171, [kernel+32];
	mad.lo.s32 	%r172, %r171, %r170, %r169;
	max.s32 	%r173, %r172, 0;
	min.s32 	%r174, %r173, 255;
	add.s64 	%rd36, %rd2, %rd29;
	st.global.u8 	[%rd36], %r174;
	ld.global.u8 	%r175, [%rd23+1];
	mul.lo.s32 	%r176, %r143, %r175;
	ld.global.u8 	%r177, [%rd25+1];
	mad.lo.s32 	%r178, %r146, %r177, %r176;
	ld.global.u8 	%r179, [%rd26+1];
	mad.lo.s32 	%r180, %r149, %r179, %r178;
	ld.global.u8 	%r181, [%rd28+1];
	mad.lo.s32 	%r182, %r154, %r181, %r180;
	ld.global.u8 	%r183, [%rd30+1];
	mad.lo.s32 	%r184, %r158, %r183, %r182;
	ld.global.u8 	%r185, [%rd31+1];
	mad.lo.s32 	%r186, %r161, %r185, %r184;
	ld.global.u8 	%r187, [%rd33+1];
	mad.lo.s32 	%r188, %r165, %r187, %r186;
	ld.global.u8 	%r189, [%rd34+1];
	mad.lo.s32 	%r190, %r168, %r189, %r188;
	ld.global.u8 	%r191, [%rd35+1];
	mad.lo.s32 	%r192, %r171, %r191, %r190;
	max.s32 	%r193, %r192, 0;
	min.s32 	%r194, %r193, 255;
	st.global.u8 	[%rd36+1], %r194;
	add.s32 	%r240, %r240, 2;
$L__BB0_7:
	and.b32  	%r195, %r31, 1;
	setp.eq.b32 	%p14, %r195, 1;
	not.pred 	%p15, %p14;
	@%p15 bra 	$L__BB0_9;
	shl.b32 	%r196, %r32, 1;
	sub.s32 	%r197, %r5, %r196;
	add.s32 	%r198, %r197, %r38;
	add.s32 	%r199, %r198, -1;
	mad.lo.s32 	%r200, %r199, %r31, %r240;
	cvt.s64.s32 	%rd37, %r200;
	add.s64 	%rd38, %rd1, %rd37;
	ld.global.u8 	%r201, [%rd38];
	ld.const.u32 	%r202, [kernel];
	mul.lo.s32 	%r203, %r202, %r201;
	cvt.u64.u32 	%rd39, %r31;
	add.s64 	%rd40, %rd38, %rd39;
	ld.global.u8 	%r204, [%rd40];
	ld.const.u32 	%r205, [kernel+4];
	mad.lo.s32 	%r206, %r205, %r204, %r203;
	add.s64 	%rd41, %rd40, %rd39;
	ld.global.u8 	%r207, [%rd41];
	ld.const.u32 	%r208, [kernel+8];
	mad.lo.s32 	%r209, %r208, %r207, %r206;
	sub.s32 	%r210, %r4, %r31;
	add.s32 	%r211, %r210, %r240;
	cvt.s64.s32 	%rd42, %r211;
	add.s64 	%rd43, %rd1, %rd42;
	ld.global.u8 	%r212, [%rd43];
	ld.const.u32 	%r213, [kernel+12];
	mad.lo.s32 	%r214, %r213, %r212, %r209;
	add.s32 	%r215, %r4, %r240;
	cvt.s64.s32 	%rd44, %r215;
	add.s64 	%rd45, %rd43, %rd39;
	ld.global.u8 	%r216, [%rd45];
	ld.const.u32 	%r217, [kernel+16];
	mad.lo.s32 	%r218, %r217, %r216, %r214;
	add.s64 	%rd46, %rd45, %rd39;
	ld.global.u8 	%r219, [%rd46];
	ld.const.u32 	%r220, [kernel+20];
	mad.lo.s32 	%r221, %r220, %r219, %r218;
	add.s32 	%r222, %r6, %r240;
	cvt.s64.s32 	%rd47, %r222;
	add.s64 	%rd48, %rd1, %rd47;
	ld.global.u8 	%r223, [%rd48];
	ld.const.u32 	%r224, [kernel+24];
	mad.lo.s32 	%r225, %r224, %r223, %r221;
	add.s64 	%rd49, %rd48, %rd39;
	ld.global.u8 	%r226, [%rd49];
	ld.const.u32 	%r227, [kernel+28];
	mad.lo.s32 	%r228, %r227, %r226, %r225;
	add.s64 	%rd50, %rd49, %rd39;
	ld.global.u8 	%r229, [%rd50];
	ld.const.u32 	%r230, [kernel+32];
	mad.lo.s32 	%r231, %r230, %r229, %r228;
	max.s32 	%r232, %r231, 0;
	min.s32 	%r233, %r232, 255;
	add.s64 	%rd51, %rd2, %rd44;
	st.global.u8 	[%rd51], %r233;
$L__BB0_9:
	ret;

}


// ===== COMPILED SASS (sm_100) =====

	.target	sm_100

	.elftype	@"ET_EXEC"


//--------------------- .note.nv.tkinfo           --------------------------
	.section	.note.nv.tkinfo,"",@"SHT_NOTE"
	.sectionflags	@"SHF_NOTE_NV_TKINFO"
	.tkinfo
        /*0018*/ 	.word	0x00000002
        /*0030*/ 	.string	""
        /*0030*/ 	.string	"ptxas"
        /*0030*/ 	.string	"Cuda compilation tools, release 13.0, V13.0.88"
        /*0030*/ 	.string	"Build cuda_13.0.r13.0/compiler.36424714_0"
        /*0030*/ 	.string	"-arch sm_100 -m 64 "



//--------------------- .note.nv.cuinfo           --------------------------
	.section	.note.nv.cuinfo,"",@"SHT_NOTE"
	.sectionflags	@"SHF_NOTE_NV_CUINFO"
        /*0018*/ 	.short	0x0002
        /*001a*/ 	.short	0x0064
        /*001c*/ 	.short	0x0082
	.zero		2


//--------------------- .nv.info                  --------------------------
	.section	.nv.info,"",@"SHT_CUDA_INFO"
	.align	4


	//----- nvinfo : EIATTR_REGCOUNT
	.align		4
        /*0000*/ 	.byte	0x04, 0x2f
        /*0002*/ 	.short	(.L_2 - .L_1)
	.align		4
.L_1:
        /*0004*/ 	.word	index@(sharpening_kernel)
        /*0008*/ 	.word	0x00000027


	//----- nvinfo : EIATTR_FRAME_SIZE
	.align		4
.L_2:
        /*000c*/ 	.byte	0x04, 0x11
        /*000e*/ 	.short	(.L_4 - .L_3)
	.align		4
.L_3:
        /*0010*/ 	.word	index@(sharpening_kernel)
        /*0014*/ 	.word	0x00000000


	//----- nvinfo : EIATTR_MIN_STACK_SIZE
	.align		4
.L_4:
        /*0018*/ 	.byte	0x04, 0x12
        /*001a*/ 	.short	(.L_6 - .L_5)
	.align		4
.L_5:
        /*001c*/ 	.word	index@(sharpening_kernel)
        /*0020*/ 	.word	0x00000000
.L_6:


//--------------------- .nv.compat                --------------------------
	.section	.nv.compat,"",@"SHT_CUDA_COMPAT_INFO"
	.align	4
        /*0000*/ 	.byte	0x02, 0x09, 0x00, 0x00, 0x02, 0x02, 0x01, 0x00, 0x02, 0x05, 0x05, 0x00, 0x03, 0x07, 0x01, 0x01
        /*0010*/ 	.byte	0x02, 0x03, 0x00, 0x00, 0x02, 0x06, 0x01, 0x00, 0x04, 0x0b, 0x08, 0x00, 0x09, 0x00, 0x00, 0x00
        /*0020*/ 	.byte	0x00, 0x00, 0x00, 0x00


//--------------------- .nv.info.sharpening_kernel --------------------------
	.section	.nv.info.sharpening_kernel,"",@"SHT_CUDA_INFO"
	.sectionflags	@""
	.align	4


	//----- nvinfo : EIATTR_CUDA_API_VERSION
	.align		4
        /*0000*/ 	.byte	0x04, 0x37
        /*0002*/ 	.short	(.L_8 - .L_7)
.L_7:
        /*0004*/ 	.word	0x00000082


	//----- nvinfo : EIATTR_KPARAM_INFO
	.align		4
.L_8:
        /*0008*/ 	.byte	0x04, 0x17
        /*000a*/ 	.short	(.L_10 - .L_9)
.L_9:
        /*000c*/ 	.word	0x00000000
        /*0010*/ 	.short	0x0004
        /*0012*/ 	.short	0x0018
        /*0014*/ 	.byte	0x00, 0xf0, 0x11, 0x00


	//----- nvinfo : EIATTR_KPARAM_INFO
	.align		4
.L_10:
        /*0018*/ 	.byte	0x04, 0x17
        /*001a*/ 	.short	(.L_12 - .L_11)
.L_11:
        /*001c*/ 	.word	0x00000000
        /*0020*/ 	.short	0x0003
        /*0022*/ 	.short	0x0014
        /*0024*/ 	.byte	0x00, 0xf0, 0x11, 0x00


	//----- nvinfo : EIATTR_KPARAM_INFO
	.align		4
.L_12:
        /*0028*/ 	.byte	0x04, 0x17
        /*002a*/ 	.short	(.L_14 - .L_13)
.L_13:
        /*002c*/ 	.word	0x00000000
        /*0030*/ 	.short	0x0002
        /*0032*/ 	.short	0x0010
        /*0034*/ 	.byte	0x00, 0xf0, 0x11, 0x00


	//----- nvinfo : EIATTR_KPARAM_INFO
	.align		4
.L_14:
        /*0038*/ 	.byte	0x04, 0x17
        /*003a*/ 	.short	(.L_16 - .L_15)
.L_15:
        /*003c*/ 	.word	0x00000000
        /*0040*/ 	.short	0x0001
        /*0042*/ 	.short	0x0008
        /*0044*/ 	.byte	0x00, 0xf5, 0x21, 0x00


	//----- nvinfo : EIATTR_KPARAM_INFO
	.align		4
.L_16:
        /*0048*/ 	.byte	0x04, 0x17
        /*004a*/ 	.short	(.L_18 - .L_17)
.L_17:
        /*004c*/ 	.word	0x00000000
        /*0050*/ 	.short	0x0000
        /*0052*/ 	.short	0x0000
        /*0054*/ 	.byte	0x00, 0xf5, 0x21, 0x00


	//----- nvinfo : EIATTR_SPARSE_MMA_MASK
	.align		4
.L_18:
        /*0058*/ 	.byte	0x03, 0x50
        /*005a*/ 	.short	0x0000


	//----- nvinfo : EIATTR_MAXREG_COUNT
	.align		4
        /*005c*/ 	.byte	0x03, 0x1b
        /*005e*/ 	.short	0x00ff


	//----- nvinfo : EIATTR_MERCURY_ISA_VERSION
	.align		4
        /*0060*/ 	.byte	0x03, 0x5f
        /*0062*/ 	.short	0x0101


	//----- nvinfo : EIATTR_VRC_CTA_INIT_COUNT
	.align		4
        /*0064*/ 	.byte	0x02, 0x4a
	.zero		1
	.zero		1


	//----- nvinfo : EIATTR_EXIT_INSTR_OFFSETS
	.align		4
        /*0068*/ 	.byte	0x04, 0x1c
        /*006a*/ 	.short	(.L_20 - .L_19)


	//   ....[0]....
.L_19:
        /*006c*/ 	.word	0x00000130


	//   ....[1]....
        /*0070*/ 	.word	0x000009f0


	//   ....[2]....
        /*0074*/ 	.word	0x00000f20


	//   ....[3]....
        /*0078*/ 	.word	0x00001290


	//----- nvinfo : EIATTR_CBANK_PARAM_SIZE
	.align		4
.L_20:
        /*007c*/ 	.byte	0x03, 0x19
        /*007e*/ 	.short	0x001c


	//----- nvinfo : EIATTR_PARAM_CBANK
	.align		4
        /*0080*/ 	.byte	0x04, 0x0a
        /*0082*/ 	.short	(.L_22 - .L_21)
	.align		4
.L_21:
        /*0084*/ 	.word	index@(.nv.constant0.sharpening_kernel)
        /*0088*/ 	.short	0x0380
        /*008a*/ 	.short	0x001c


	//----- nvinfo : EIATTR_SW_WAR
	.align		4
.L_22:
        /*008c*/ 	.byte	0x04, 0x36
        /*008e*/ 	.short	(.L_24 - .L_23)
.L_23:
        /*0090*/ 	.word	0x00000008
.L_24:


//--------------------- .nv.callgraph             --------------------------
	.section	.nv.callgraph,"",@"SHT_CUDA_CALLGRAPH"
	.align	4
	.sectionentsize	8
	.align		4
        /*0000*/ 	.word	0x00000000
	.align		4
        /*0004*/ 	.word	0xffffffff
	.align		4
        /*0008*/ 	.word	0x00000000
	.align		4
        /*000c*/ 	.word	0xfffffffe
	.align		4
        /*0010*/ 	.word	0x00000000
	.align		4
        /*0014*/ 	.word	0xfffffffd
	.align		4
        /*0018*/ 	.word	0x00000000
	.align		4
        /*001c*/ 	.word	0xfffffffc


//--------------------- .nv.constant3             --------------------------
	.section	.nv.constant3,"a",@progbits
	.align	4
.nv.constant3:
	.type		kernel,@object
	.size		kernel,(.L_0 - kernel)
kernel:
        /*0000*/ 	.byte	0x00, 0x00, 0x00, 0x00, 0xff, 0xff, 0xff, 0xff, 0x00, 0x00, 0x00, 0x00, 0xff, 0xff, 0xff, 0xff
        /*0010*/ 	.byte	0x05, 0x00, 0x00, 0x00, 0xff, 0xff, 0xff, 0xff, 0x00, 0x00, 0x00, 0x00, 0xff, 0xff, 0xff, 0xff
        /*0020*/ 	.byte	0x00, 0x00, 0x00, 0x00
.L_0:


//--------------------- .text.sharpening_kernel   --------------------------
	.section	.text.sharpening_kernel,"ax",@progbits
	.align	128
        .global         sharpening_kernel
        .type           sharpening_kernel,@function
        .size           sharpening_kernel,(.L_x_4 - sharpening_kernel)
        .other          sharpening_kernel,@"STO_CUDA_ENTRY STV_DEFAULT"
sharpening_kernel:
.text.sharpening_kernel:
[----:B------:R-:W-:Y:S01]  /*0000*/  LDC R1, c[0x0][0x37c] ;  /* 0x0000df00ff017b82 */ /* 0x000fe20000000800 */
[----:B------:R-:W0:Y:S07]  /*0010*/  S2R R0, SR_TID.X ;  /* 0x0000000000007919 */ /* 0x000e2e0000002100 */
[----:B------:R-:W0:Y:S01]  /*0020*/  S2UR UR4, SR_CTAID.X ;  /* 0x00000000000479c3 */ /* 0x000e220000002500 */
[----:B------:R-:W1:Y:S01]  /*0030*/  LDCU UR8, c[0x0][0x398] ;  /* 0x00007300ff0877ac */ /* 0x000e620008000800 */
[----:B------:R-:W2:Y:S06]  /*0040*/  S2R R2, SR_TID.Y ;  /* 0x0000000000027919 */ /* 0x000eac0000002200 */
[----:B------:R-:W0:Y:S08]  /*0050*/  LDC R23, c[0x0][0x360] ;  /* 0x0000d800ff177b82 */ /* 0x000e300000000800 */
[----:B------:R-:W3:Y:S08]  /*0060*/  LDC.64 R4, c[0x0][0x390] ;  /* 0x0000e400ff047b82 */ /* 0x000ef00000000a00 */
[----:B------:R-:W2:Y:S08]  /*0070*/  S2UR UR5, SR_CTAID.Y ;  /* 0x00000000000579c3 */ /* 0x000eb00000002600 */
[----:B------:R-:W2:Y:S01]  /*0080*/  LDC R3, c[0x0][0x364] ;  /* 0x0000d900ff037b82 */ /* 0x000ea20000000800 */
[----:B0-----:R-:W-:Y:S01]  /*0090*/  IMAD R23, R23, UR4, R0 ;  /* 0x0000000417177c24 */ /* 0x001fe2000f8e0200 */
[----:B---3--:R-:W-:-:S04]  /*00a0*/  IADD3 R0, PT, PT, R4, -0x1, RZ ;  /* 0xffffffff04007810 */ /* 0x008fc80007ffe0ff */
[----:B------:R-:W-:-:S04]  /*00b0*/  ISETP.GE.AND P0, PT, R23, R0, PT ;  /* 0x000000001700720c */ /* 0x000fc80003f06270 */
[----:B------:R-:W-:Y:S01]  /*00c0*/  ISETP.LT.OR P0, PT, R23, 0x1, P0 ;  /* 0x000000011700780c */ /* 0x000fe20000701670 */
[----:B--2---:R-:W-:Y:S02]  /*00d0*/  IMAD R3, R3, UR5, R2 ;  /* 0x0000000503037c24 */ /* 0x004fe4000f8e0202 */
[----:B------:R-:W-:Y:S01]  /*00e0*/  VIADD R2, R5, 0xffffffff ;  /* 0xffffffff05027836 */ /* 0x000fe20000000000 */
[----:B-1----:R-:W-:Y:S02]  /*00f0*/  MOV R5, UR8 ;  /* 0x0000000800057c02 */ /* 0x002fe40008000f00 */
[----:B------:R-:W-:-:S04]  /*0100*/  ISETP.EQ.OR P0, PT, R3, RZ, P0 ;  /* 0x000000ff0300720c */ /* 0x000fc80000702670 */
[----:B------:R-:W-:-:S04]  /*0110*/  ISETP.GE.OR P0, PT, R3, R2, P0 ;  /* 0x000000020300720c */ /* 0x000fc80000706670 */
[----:B------:R-:W-:-:S13]  /*0120*/  ISETP.LT.OR P0, PT, R5, 0x1, P0 ;  /* 0x000000010500780c */ /* 0x000fda0000701670 */
[----:B------:R-:W-:Y:S05]  /*0130*/  @P0 EXIT ;  /* 0x000000000000094d */ /* 0x000fea0003800000 */
[----:B------:R-:W-:Y:S01]  /*0140*/  UIADD3 UR5, UPT, UPT, UR8, -0x1, URZ ;  /* 0xffffffff08057890 */ /* 0x000fe2000fffe0ff */
[CC--:B------:R-:W-:Y:S01]  /*0150*/  IMAD R5, R3.reuse, R4.reuse, R23 ;  /* 0x0000000403057224 */ /* 0x0c0fe200078e0217 */
[----:B------:R-:W-:Y:S01]  /*0160*/  UMOV UR4, URZ ;  /* 0x000000ff00047c82 */ /* 0x000fe20008000000 */
[----:B------:R-:W0:Y:S02]  /*0170*/  LDCU.64 UR6, c[0x0][0x358] ;  /* 0x00006b00ff0677ac */ /* 0x000e240008000a00 */
[----:B------:R-:W-:Y:S01]  /*0180*/  IMAD.IADD R24, R0, 0x1, R5 ;  /* 0x0000000100187824 */ /* 0x000fe200078e0205 */
[----:B------:R-:W-:Y:S01]  /*0190*/  UISETP.GE.U32.AND UP0, UPT, UR5, 0x3, UPT ;  /* 0x000000030500788c */ /* 0x000fe2000bf06070 */
[----:B------:R-:W-:Y:S02]  /*01a0*/  IMAD R0, R3, R4, R4 ;  /* 0x0000000403007224 */ /* 0x000fe400078e0204 */
[----:B------:R-:W-:Y:S02]  /*01b0*/  IMAD R22, R5, UR8, RZ ;  /* 0x0000000805167c24 */ /* 0x000fe4000f8e02ff */
[----:B------:R-:W-:-:S04]  /*01c0*/  IMAD R24, R24, UR8, RZ ;  /* 0x0000000818187c24 */ /* 0x000fc8000f8e02ff */
[----:B------:R-:W-:Y:S05]  /*01d0*/  BRA.U !UP0, `(.L_x_0) ;  /* 0x0000000508fc7547 */ /* 0x000fea000b800000 */
[----:B------:R-:W-:Y:S01]  /*01e0*/  IADD3 R3, PT, PT, -R4, RZ, RZ ;  /* 0x000000ff04037210 */ /* 0x000fe20007ffe1ff */
[----:B------:R-:W-:Y:S02]  /*01f0*/  ULOP3.LUT UR4, UR8, 0x7ffffffc, URZ, 0xc0, !UPT ;  /* 0x7ffffffc08047892 */ /* 0x000fe4000f8ec0ff */
[----:B------:R-:W-:Y:S01]  /*0200*/  IADD3 R25, PT, PT, R22, -UR8, RZ ;  /* 0x8000000816197c10 */ /* 0x000fe2000fffe0ff */
[----:B------:R-:W-:Y:S01]  /*0210*/  IMAD.MOV.U32 R27, RZ, RZ, R24 ;  /* 0x000000ffff1b7224 */ /* 0x000fe200078e0018 */
[----:B------:R-:W-:Y:S01]  /*0220*/  MOV R28, R22 ;  /* 0x00000016001c7202 */ /* 0x000fe20000000f00 */
[----:B------:R-:W-:Y:S01]  /*0230*/  IMAD R2, R3, 0x2, R0 ;  /* 0x0000000203027824 */ /* 0x000fe200078e0200 */
[----:B------:R-:W1:Y:S04]  /*0240*/  LDCU UR9, c[0x3][0x20] ;  /* 0x00c00400ff0977ac */ /* 0x000e680008000800 */
[----:B------:R-:W-:Y:S01]  /*0250*/  IADD3 R2, PT, PT, R2, -0x1, R23 ;  /* 0xffffffff02027810 */ /* 0x000fe20007ffe017 */
[----:B------:R-:W2:Y:S04]  /*0260*/  LDCU.64 UR10, c[0x0][0x380] ;  /* 0x00007000ff0a77ac */ /* 0x000ea80008000a00 */
[----:B------:R-:W-:Y:S01]  /*0270*/  IMAD R26, R2, UR8, RZ ;  /* 0x00000008021a7c24 */ /* 0x000fe2000f8e02ff */
[----:B------:R-:W3:Y:S01]  /*0280*/  LDCU.64 UR12, c[0x0][0x388] ;  /* 0x00007100ff0c77ac */ /* 0x000ee20008000a00 */
[----:B------:R-:W4:Y:S01]  /*0290*/  LDCU.128 UR16, c[0x3][URZ] ;  /* 0x00c00000ff1077ac */ /* 0x000f220008000c00 */
[----:B------:R-:W0:Y:S01]  /*02a0*/  LDCU.128 UR20, c[0x3][0x10] ;  /* 0x00c00200ff1477ac */ /* 0x000e220008000c00 */
[----:B------:R-:W-:-:S12]  /*02b0*/  UIADD3 UR5, UPT, UPT, -UR4, URZ, URZ ;  /* 0x000000ff04057290 */ /* 0x000fd8000fffe1ff */
.L_x_1:
[----:B--2---:R-:W-:-:S04]  /*02c0*/  UIADD3 UR14, UP0, UPT, UR10, 0x1, URZ ;  /* 0x000000010a0e7890 */ /* 0x004fc8000ff1e0ff */
[----:B------:R-:W-:Y:S02]  /*02d0*/  UIADD3.X UR15, UPT, UPT, URZ, UR11, URZ, UP0, !UPT ;  /* 0x0000000bff0f7290 */ /* 0x000fe400087fe4ff */
[----:B------:R-:W-:-:S04]  /*02e0*/  IADD3 R2, P0, PT, R26, UR14, RZ ;  /* 0x0000000e1a027c10 */ /* 0x000fc8000ff1e0ff */
[----:B0-----:R-:W-:Y:S02]  /*02f0*/  LEA.HI.X.SX32 R3, R26, UR15, 0x1, P0 ;  /* 0x0000000f1a037c11 */ /* 0x001fe400080f0eff */
[----:B------:R-:W-:-:S03]  /*0300*/  IADD3 R4, P0, PT, R2, UR8, RZ ;  /* 0x0000000802047c10 */ /* 0x000fc6000ff1e0ff */
[----:B0-----:R-:W4:Y:S02]  /*0310*/  LDG.E.U8 R18, desc[UR6][R2.64+-0x1] ;  /* 0xffffff0602127981 */ /* 0x001f24000c1e1100 */
[----:B------:R-:W-:-:S05]  /*0320*/  IMAD.X R5, RZ, RZ, R3, P0 ;  /* 0x000000ffff057224 */ /* 0x000fca00000e0603 */
[----:B------:R-:W2:Y:S01]  /*0330*/  LDG.E.U8 R19, desc[UR6][R4.64+-0x1] ;  /* 0xffffff0604137981 */ /* 0x000ea2000c1e1100 */
[----:B------:R-:W-:Y:S02]  /*0340*/  MOV R17, UR8 ;  /* 0x0000000800117c02 */ /* 0x000fe40008000f00 */
[----:B------:R-:W-:-:S03]  /*0350*/  IADD3 R14, P0, PT, R25, UR14, RZ ;  /* 0x0000000e190e7c10 */ /* 0x000fc6000ff1e0ff */
[----:B------:R-:W-:Y:S01]  /*0360*/  IMAD.WIDE.U32 R16, R17, 0x2, R2 ;  /* 0x0000000211107825 */ /* 0x000fe200078e0002 */
[----:B------:R-:W-:Y:S02]  /*0370*/  LEA.HI.X.SX32 R15, R25, UR15, 0x1, P0 ;  /* 0x0000000f190f7c11 */ /* 0x000fe400080f0eff */
[----:B------:R-:W-:Y:S02]  /*0380*/  IADD3 R12, P1, PT, R14, UR8, RZ ;  /* 0x000000080e0c7c10 */ /* 0x000fe4000ff3e0ff */
[----:B------:R-:W5:Y:S01]  /*0390*/  LDG.E.U8 R33, desc[UR6][R16.64+-0x1] ;  /* 0xffffff0610217981 */ /* 0x000f62000c1e1100 */
[----:B------:R-:W-:Y:S01]  /*03a0*/  IMAD.U32 R11, RZ, RZ, UR8 ;  /* 0x00000008ff0b7e24 */ /* 0x000fe2000f8e00ff */
[----:B------:R-:W-:Y:S02]  /*03b0*/  IADD3.X R13, PT, PT, RZ, R15, RZ, P1, !PT ;  /* 0x0000000fff0d7210 */ /* 0x000fe40000ffe4ff */
[----:B------:R-:W3:Y:S01]  /*03c0*/  LDG.E.U8 R29, desc[UR6][R14.64+-0x1] ;  /* 0xffffff060e1d7981 */ /* 0x000ee2000c1e1100 */
[----:B------:R-:W-:Y:S01]  /*03d0*/  IADD3 R8, P0, PT, R27, UR10, RZ ;  /* 0x0000000a1b087c10 */ /* 0x000fe2000ff1e0ff */
[----:B------:R-:W-:-:S02]  /*03e0*/  IMAD.WIDE.U32 R10, R11, 0x2, R14 ;  /* 0x000000020b0a7825 */ /* 0x000fc400078e000e */
[----:B------:R-:W3:Y:S01]  /*03f0*/  LDG.E.U8 R21, desc[UR6][R12.64+-0x1] ;  /* 0xffffff060c157981 */ /* 0x000ee2000c1e1100 */
[----:B------:R-:W-:Y:S02]  /*0400*/  LEA.HI.X.SX32 R9, R27, UR11, 0x1, P0 ;  /* 0x0000000b1b097c11 */ /* 0x000fe400080f0eff */
[----:B------:R-:W-:Y:S01]  /*0410*/  IADD3 R6, P0, PT, R8, UR8, RZ ;  /* 0x0000000808067c10 */ /* 0x000fe2000ff1e0ff */
[----:B------:R-:W3:Y:S01]  /*0420*/  LDG.E.U8 R20, desc[UR6][R10.64+-0x1] ;  /* 0xffffff060a147981 */ /* 0x000ee2000c1e1100 */
[----:B------:R-:W-:-:S03]  /*0430*/  MOV R31, UR8 ;  /* 0x00000008001f7c02 */ /* 0x000fc60008000f00 */
[----:B------:R-:W-:Y:S01]  /*0440*/  IMAD.X R7, RZ, RZ, R9, P0 ;  /* 0x000000ffff077224 */ /* 0x000fe200000e0609 */
[----:B------:R-:W3:Y:S04]  /*0450*/  LDG.E.U8 R30, desc[UR6][R8.64] ;  /* 0x00000006081e7981 */ /* 0x000ee8000c1e1100 */
[----:B------:R-:W3:Y:S01]  /*0460*/  LDG.E.U8 R32, desc[UR6][R6.64] ;  /* 0x0000000606207981 */ /* 0x000ee2000c1e1100 */
[----:B----4-:R-:W-:-:S04]  /*0470*/  IMAD R18, R18, UR16, RZ ;  /* 0x0000001012127c24 */ /* 0x010fc8000f8e02ff */
[----:B--2---:R-:W-:Y:S02]  /*0480*/  IMAD R34, R19, UR17, R18 ;  /* 0x0000001113227c24 */ /* 0x004fe4000f8e0212 */
[----:B------:R-:W-:-:S05]  /*0490*/  IMAD.WIDE.U32 R18, R31, 0x2, R8 ;  /* 0x000000021f127825 */ /* 0x000fca00078e0008 */
[----:B------:R-:W1:Y:S01]  /*04a0*/  LDG.E.U8 R31, desc[UR6][R18.64] ;  /* 0x00000006121f7981 */ /* 0x000e62000c1e1100 */
[----:B-----5:R-:W-:-:S04]  /*04b0*/  IMAD R34, R33, UR18, R34 ;  /* 0x0000001221227c24 */ /* 0x020fc8000f8e0222 */
[----:B---3--:R-:W-:-:S04]  /*04c0*/  IMAD R34, R29, UR19, R34 ;  /* 0x000000131d227c24 */ /* 0x008fc8000f8e0222 */
[----:B------:R-:W-:-:S04]  /*04d0*/  IMAD R21, R21, UR20, R34 ;  /* 0x0000001415157c24 */ /* 0x000fc8000f8e0222 */
[----:B------:R-:W-:-:S04]  /*04e0*/  IMAD R21, R20, UR21, R21 ;  /* 0x0000001514157c24 */ /* 0x000fc8000f8e0215 */
[----:B------:R-:W-:-:S04]  /*04f0*/  IMAD R21, R30, UR22, R21 ;  /* 0x000000161e157c24 */ /* 0x000fc8000f8e0215 */
[----:B------:R-:W-:Y:S01]  /*0500*/  IMAD R32, R32, UR23, R21 ;  /* 0x0000001720207c24 */ /* 0x000fe2000f8e0215 */
[----:B------:R-:W-:-:S04]  /*0510*/  IADD3 R20, P0, PT, R28, UR12, RZ ;  /* 0x0000000c1c147c10 */ /* 0x000fc8000ff1e0ff */
[----:B------:R-:W-:Y:S01]  /*0520*/  LEA.HI.X.SX32 R21, R28, UR13, 0x1, P0 ;  /* 0x0000000d1c157c11 */ /* 0x000fe200080f0eff */
[----:B-1----:R-:W-:-:S05]  /*0530*/  IMAD R31, R31, UR9, R32 ;  /* 0x000000091f1f7c24 */ /* 0x002fca000f8e0220 */
[----:B------:R-:W-:-:S04]  /*0540*/  VIMNMX R31, PT, PT, RZ, R31, !PT ;  /* 0x0000001fff1f7248 */ /* 0x000fc80007fe0100 */
[----:B------:R-:W-:-:S05]  /*0550*/  VIMNMX R33, PT, PT, R31, 0xff, PT ;  /* 0x000000ff1f217848 */ /* 0x000fca0003fe0100 */
[----:B------:R0:W-:Y:S04]  /*0560*/  STG.E.U8 desc[UR6][R20.64], R33 ;  /* 0x0000002114007986 */ /* 0x0001e8000c101106 */
[----:B------:R-:W2:Y:S04]  /*0570*/  LDG.E.U8 R29, desc[UR6][R2.64] ;  /* 0x00000006021d7981 */ /* 0x000ea8000c1e1100 */
[----:B------:R-:W3:Y:S04]  /*0580*/  LDG.E.U8 R32, desc[UR6][R4.64] ;  /* 0x0000000604207981 */ /* 0x000ee8000c1e1100 */
[----:B------:R-:W4:Y:S04]  /*0590*/  LDG.E.U8 R35, desc[UR6][R16.64] ;  /* 0x0000000610237981 */ /* 0x000f28000c1e1100 */
[----:B------:R-:W5:Y:S04]  /*05a0*/  LDG.E.U8 R30, desc[UR6][R14.64] ;  /* 0x000000060e1e7981 */ /* 0x000f68000c1e1100 */
[----:B------:R-:W5:Y:S01]  /*05b0*/  LDG.E.U8 R36, desc[UR6][R6.64+0x1] ;  /* 0x0000010606247981 */ /* 0x000f62000c1e1100 */
[----:B--2---:R-:W-:-:S03]  /*05c0*/  IMAD R31, R29, UR16, RZ ;  /* 0x000000101d1f7c24 */ /* 0x004fc6000f8e02ff */
[----:B------:R-:W2:Y:S01]  /*05d0*/  LDG.E.U8 R29, desc[UR6][R12.64] ;  /* 0x000000060c1d7981 */ /* 0x000ea2000c1e1100 */
[----:B---3--:R-:W-:-:S03]  /*05e0*/  IMAD R32, R32, UR17, R31 ;  /* 0x0000001120207c24 */ /* 0x008fc6000f8e021f */
[----:B------:R-:W3:Y:S01]  /*05f0*/  LDG.E.U8 R31, desc[UR6][R10.64] ;  /* 0x000000060a1f7981 */ /* 0x000ee2000c1e1100 */
[----:B----4-:R-:W-:-:S03]  /*0600*/  IMAD R35, R35, UR18, R32 ;  /* 0x0000001223237c24 */ /* 0x010fc6000f8e0220 */
[----:B------:R-:W4:Y:S01]  /*0610*/  LDG.E.U8 R32, desc[UR6][R8.64+0x1] ;  /* 0x0000010608207981 */ /* 0x000f22000c1e1100 */
[----:B-----5:R-:W-:-:S03]  /*0620*/  IMAD R34, R30, UR19, R35 ;  /* 0x000000131e227c24 */ /* 0x020fc6000f8e0223 */
[----:B------:R-:W5:Y:S01]  /*0630*/  LDG.E.U8 R30, desc[UR6][R18.64+0x1] ;  /* 0x00000106121e7981 */ /* 0x000f62000c1e1100 */
[----:B--2---:R-:W-:-:S04]  /*0640*/  IMAD R34, R29, UR20, R34 ;  /* 0x000000141d227c24 */ /* 0x004fc8000f8e0222 */
[----:B---3--:R-:W-:-:S04]  /*0650*/  IMAD R31, R31, UR21, R34 ;  /* 0x000000151f1f7c24 */ /* 0x008fc8000f8e0222 */
[----:B----4-:R-:W-:-:S04]  /*0660*/  IMAD R31, R32, UR22, R31 ;  /* 0x00000016201f7c24 */ /* 0x010fc8000f8e021f */
[----:B------:R-:W-:-:S04]  /*0670*/  IMAD R31, R36, UR23, R31 ;  /* 0x00000017241f7c24 */ /* 0x000fc8000f8e021f */
[----:B-----5:R-:W-:-:S05]  /*0680*/  IMAD R30, R30, UR9, R31 ;  /* 0x000000091e1e7c24 */ /* 0x020fca000f8e021f */
[----:B------:R-:W-:-:S04]  /*0690*/  VIMNMX R30, PT, PT, RZ, R30, !PT ;  /* 0x0000001eff1e7248 */ /* 0x000fc80007fe0100 */
[----:B0-----:R-:W-:-:S05]  /*06a0*/  VIMNMX R33, PT, PT, R30, 0xff, PT ;  /* 0x000000ff1e217848 */ /* 0x001fca0003fe0100 */
        /* <DEDUP_REMOVED lines=20> */
[----:B------:R-:W-:-:S05]  /*07f0*/  VIMNMX R29, PT, PT, R30, 0xff, PT ;  /* 0x000000ff1e1d7848 */ /* 0x000fca0003fe0100 */
[----:B------:R0:W-:Y:S04]  /*0800*/  STG.E.U8 desc[UR6][R20.64+0x2], R29 ;  /* 0x0000021d14007986 */ /* 0x0001e8000c101106 */
[----:B------:R-:W2:Y:S04]  /*0810*/  LDG.E.U8 R2, desc[UR6][R2.64+0x2] ;  /* 0x0000020602027981 */ /* 0x000ea8000c1e1100 */
[----:B------:R-:W3:Y:S04]  /*0820*/  LDG.E.U8 R5, desc[UR6][R4.64+0x2] ;  /* 0x0000020604057981 */ /* 0x000ee8000c1e1100 */
[----:B------:R-:W4:Y:S04]  /*0830*/  LDG.E.U8 R17, desc[UR6][R16.64+0x2] ;  /* 0x0000020610117981 */ /* 0x000f28000c1e1100 */
[----:B------:R-:W5:Y:S04]  /*0840*/  LDG.E.U8 R15, desc[UR6][R14.64+0x2] ;  /* 0x000002060e0f7981 */ /* 0x000f68000c1e1100 */
[----:B------:R-:W5:Y:S04]  /*0850*/  LDG.E.U8 R13, desc[UR6][R12.64+0x2] ;  /* 0x000002060c0d7981 */ /* 0x000f68000c1e1100 */
[----:B------:R-:W5:Y:S04]  /*0860*/  LDG.E.U8 R11, desc[UR6][R10.64+0x2] ;  /* 0x000002060a0b7981 */ /* 0x000f68000c1e1100 */
[----:B------:R-:W5:Y:S04]  /*0870*/  LDG.E.U8 R9, desc[UR6][R8.64+0x3] ;  /* 0x0000030608097981 */ /* 0x000f68000c1e1100 */
[----:B------:R-:W5:Y:S04]  /*0880*/  LDG.E.U8 R7, desc[UR6][R6.64+0x3] ;  /* 0x0000030606077981 */ /* 0x000f68000c1e1100 */
[----:B------:R-:W5:Y:S01]  /*0890*/  LDG.E.U8 R19, desc[UR6][R18.64+0x3] ;  /* 0x0000030612137981 */ /* 0x000f62000c1e1100 */
[----:B------:R-:W-:-:S04]  /*08a0*/  UIADD3 UR5, UPT, UPT, UR5, 0x4, URZ ;  /* 0x0000000405057890 */ /* 0x000fc8000fffe0ff */
[----:B------:R-:W-:Y:S01]  /*08b0*/  UISETP.NE.AND UP0, UPT, UR5, URZ, UPT ;  /* 0x000000ff0500728c */ /* 0x000fe2000bf05270 */
[----:B------:R-:W-:Y:S01]  /*08c0*/  IADD3 R28, PT, PT, R28, 0x4, RZ ;  /* 0x000000041c1c7810 */ /* 0x000fe20007ffe0ff */
[----:B------:R-:W-:Y:S01]  /*08d0*/  VIADD R27, R27, 0x4 ;  /* 0x000000041b1b7836 */ /* 0x000fe20000000000 */
[----:B------:R-:W-:Y:S02]  /*08e0*/  IADD3 R26, PT, PT, R26, 0x4, RZ ;  /* 0x000000041a1a7810 */ /* 0x000fe40007ffe0ff */
[----:B------:R-:W-:Y:S01]  /*08f0*/  IADD3 R25, PT, PT, R25, 0x4, RZ ;  /* 0x0000000419197810 */ /* 0x000fe20007ffe0ff */
[----:B--2---:R-:W-:-:S04]  /*0900*/  IMAD R30, R2, UR16, RZ ;  /* 0x00000010021e7c24 */ /* 0x004fc8000f8e02ff */
[----:B---3--:R-:W-:-:S04]  /*0910*/  IMAD R30, R5, UR17, R30 ;  /* 0x00000011051e7c24 */ /* 0x008fc8000f8e021e */
[----:B----4-:R-:W-:-:S04]  /*0920*/  IMAD R30, R17, UR18, R30 ;  /* 0x00000012111e7c24 */ /* 0x010fc8000f8e021e */
[----:B-----5:R-:W-:-:S04]  /*0930*/  IMAD R30, R15, UR19, R30 ;  /* 0x000000130f1e7c24 */ /* 0x020fc8000f8e021e */
[----:B------:R-:W-:-:S04]  /*0940*/  IMAD R30, R13, UR20, R30 ;  /* 0x000000140d1e7c24 */ /* 0x000fc8000f8e021e */
[----:B------:R-:W-:-:S04]  /*0950*/  IMAD R30, R11, UR21, R30 ;  /* 0x000000150b1e7c24 */ /* 0x000fc8000f8e021e */
[----:B------:R-:W-:-:S04]  /*0960*/  IMAD R30, R9, UR22, R30 ;  /* 0x00000016091e7c24 */ /* 0x000fc8000f8e021e */
[----:B------:R-:W-:-:S04]  /*0970*/  IMAD R30, R7, UR23, R30 ;  /* 0x00000017071e7c24 */ /* 0x000fc8000f8e021e */
[----:B------:R-:W-:-:S05]  /*0980*/  IMAD R30, R19, UR9, R30 ;  /* 0x00000009131e7c24 */ /* 0x000fca000f8e021e */
[----:B------:R-:W-:-:S04]  /*0990*/  VIMNMX R30, PT, PT, RZ, R30, !PT ;  /* 0x0000001eff1e7248 */ /* 0x000fc80007fe0100 */
[----:B------:R-:W-:-:S05]  /*09a0*/  VIMNMX R3, PT, PT, R30, 0xff, PT ;  /* 0x000000ff1e037848 */ /* 0x000fca0003fe0100 */
[----:B------:R0:W-:Y:S01]  /*09b0*/  STG.E.U8 desc[UR6][R20.64+0x3], R3 ;  /* 0x0000030314007986 */ /* 0x0001e2000c101106 */
[----:B------:R-:W-:Y:S05]  /*09c0*/  BRA.U UP0, `(.L_x_1) ;  /* 0xfffffff9003c7547 */ /* 0x000fea000b83ffff */
.L_x_0:
[----:B------:R-:W-:-:S06]  /*09d0*/  ULOP3.LUT UR5, UR8, 0x3, URZ, 0xc0, !UPT ;  /* 0x0000000308057892 */ /* 0x000fcc000f8ec0ff */
[----:B------:R-:W-:-:S13]  /*09e0*/  ISETP.NE.AND P0, PT, RZ, UR5, PT ;  /* 0x00000005ff007c0c */ /* 0x000fda000bf05270 */
[----:B0-----:R-:W-:Y:S05]  /*09f0*/  @!P0 EXIT ;  /* 0x000000000000894d */ /* 0x001fea0003800000 */
[----:B------:R-:W-:Y:S01]  /*0a00*/  UISETP.NE.AND UP0, UPT, UR5, 0x1, UPT ;  /* 0x000000010500788c */ /* 0x000fe2000bf05270 */
[----:B------:R-:W0:Y:S08]  /*0a10*/  LDCU UR9, c[0x0][0x390] ;  /* 0x00007200ff0977ac */ /* 0x000e300008000800 */
[----:B------:R-:W-:Y:S05]  /*0a20*/  BRA.U !UP0, `(.L_x_2) ;  /* 0x0000000508307547 */ /* 0x000fea000b800000 */
[----:B0-----:R-:W-:Y:S01]  /*0a30*/  IMAD R3, RZ, RZ, -UR9 ;  /* 0x80000009ff037e24 */ /* 0x001fe2000f8e02ff */
[----:B------:R-:W0:Y:S01]  /*0a40*/  LDCU.128 UR12, c[0x0][0x380] ;  /* 0x00007000ff0c77ac */ /* 0x000e220008000c00 */
[----:B------:R-:W-:Y:S01]  /*0a50*/  IMAD.U32 R7, RZ, RZ, UR4 ;  /* 0x00000004ff077e24 */ /* 0x000fe2000f8e00ff */
[----:B------:R-:W-:Y:S02]  /*0a60*/  IADD3 R13, PT, PT, R24, UR4, RZ ;  /* 0x00000004180d7c10 */ /* 0x000fe4000fffe0ff */
[----:B------:R-:W-:Y:S01]  /*0a70*/  LEA R2, R3, R0, 0x1 ;  /* 0x0000000003027211 */ /* 0x000fe200078e08ff */
[----:B------:R-:W1:Y:S01]  /*0a80*/  LDCU.128 UR16, c[0x3][URZ] ;  /* 0x00c00000ff1077ac */ /* 0x000e620008000c00 */
[----:B------:R-:W-:Y:S02]  /*0a90*/  MOV R3, UR8 ;  /* 0x0000000800037c02 */ /* 0x000fe40008000f00 */
[----:B------:R-:W-:Y:S01]  /*0aa0*/  IADD3 R2, PT, PT, R2, -0x1, R23 ;  /* 0xffffffff02027810 */ /* 0x000fe20007ffe017 */
[----:B------:R-:W2:Y:S01]  /*0ab0*/  LDCU.128 UR20, c[0x3][0x10] ;  /* 0x00c00200ff1477ac */ /* 0x000ea20008000c00 */
[----:B------:R-:W-:-:S03]  /*0ac0*/  IADD3 R7, PT, PT, R7, -UR8, R22 ;  /* 0x8000000807077c10 */ /* 0x000fc6000fffe016 */
[----:B------:R-:W-:Y:S01]  /*0ad0*/  IMAD R3, R2, R3, UR4 ;  /* 0x0000000402037e24 */ /* 0x000fe2000f8e0203 */
[----:B------:R-:W3:Y:S04]  /*0ae0*/  LDCU UR5, c[0x3][0x20] ;  /* 0x00c00400ff0577ac */ /* 0x000ee80008000800 */
[----:B0-----:R-:W-:-:S04]  /*0af0*/  IADD3 R2, P0, PT, R3, UR12, RZ ;  /* 0x0000000c03027c10 */ /* 0x001fc8000ff1e0ff */
[----:B------:R-:W-:Y:S02]  /*0b00*/  LEA.HI.X.SX32 R3, R3, UR13, 0x1, P0 ;  /* 0x0000000d03037c11 */ /* 0x000fe400080f0eff */
[----:B------:R-:W-:Y:S02]  /*0b10*/  IADD3 R4, P1, PT, R2, UR8, RZ ;  /* 0x0000000802047c10 */ /* 0x000fe4000ff3e0ff */
[C---:B------:R-:W-:Y:S01]  /*0b20*/  IADD3 R8, P0, PT, R7.reuse, UR12, RZ ;  /* 0x0000000c07087c10 */ /* 0x040fe2000ff1e0ff */
[----:B------:R-:W1:Y:S01]  /*0b30*/  LDG.E.U8 R25, desc[UR6][R2.64] ;  /* 0x0000000602197981 */ /* 0x000e62000c1e1100 */
[----:B------:R-:W-:Y:S02]  /*0b40*/  IADD3.X R5, PT, PT, RZ, R3, RZ, P1, !PT ;  /* 0x00000003ff057210 */ /* 0x000fe40000ffe4ff */
[----:B------:R-:W-:Y:S02]  /*0b50*/  IADD3 R6, P1, PT, R4, UR8, RZ ;  /* 0x0000000804067c10 */ /* 0x000fe4000ff3e0ff */
[----:B------:R-:W-:Y:S01]  /*0b60*/  LEA.HI.X.SX32 R9, R7, UR13, 0x1, P0 ;  /* 0x0000000d07097c11 */ /* 0x000fe200080f0eff */
[----:B------:R-:W4:Y:S02]  /*0b70*/  LDG.E.U8 R26, desc[UR6][R4.64] ;  /* 0x00000006041a7981 */ /* 0x000f24000c1e1100 */
[----:B------:R-:W-:Y:S01]  /*0b80*/  IMAD.X R7, RZ, RZ, R5, P1 ;  /* 0x000000ffff077224 */ /* 0x000fe200008e0605 */
[----:B------:R-:W-:Y:S01]  /*0b90*/  IADD3 R10, P1, PT, R8, UR8, RZ ;  /* 0x00000008080a7c10 */ /* 0x000fe2000ff3e0ff */
[----:B------:R-:W5:Y:S04]  /*0ba0*/  LDG.E.U8 R30, desc[UR6][R8.64] ;  /* 0x00000006081e7981 */ /* 0x000f68000c1e1100 */
[----:B------:R-:W2:Y:S01]  /*0bb0*/  LDG.E.U8 R28, desc[UR6][R6.64] ;  /* 0x00000006061c7981 */ /* 0x000ea2000c1e1100 */
[----:B------:R-:W-:-:S02]  /*0bc0*/  IADD3.X R11, PT, PT, RZ, R9, RZ, P1, !PT ;  /* 0x00000009ff0b7210 */ /* 0x000fc40000ffe4ff */
[----:B------:R-:W-:Y:S02]  /*0bd0*/  IADD3 R14, P1, PT, R10, UR8, RZ ;  /* 0x000000080a0e7c10 */ /* 0x000fe4000ff3e0ff */
[C---:B------:R-:W-:Y:S01]  /*0be0*/  IADD3 R12, P0, PT, R13.reuse, UR12, RZ ;  /* 0x0000000c0d0c7c10 */ /* 0x040fe2000ff1e0ff */
[----:B------:R-:W3:Y:S01]  /*0bf0*/  LDG.E.U8 R32, desc[UR6][R10.64] ;  /* 0x000000060a207981 */ /* 0x000ee2000c1e1100 */
[----:B------:R-:W-:Y:S02]  /*0c00*/  IADD3.X R15, PT, PT, RZ, R11, RZ, P1, !PT ;  /* 0x0000000bff0f7210 */ /* 0x000fe40000ffe4ff */
[----:B------:R-:W-:Y:S02]  /*0c10*/  LEA.HI.X.SX32 R13, R13, UR13, 0x1, P0 ;  /* 0x0000000d0d0d7c11 */ /* 0x000fe400080f0eff */
[----:B------:R-:W-:Y:S01]  /*0c20*/  IADD3 R16, P0, PT, R12, UR8, RZ ;  /* 0x000000080c107c10 */ /* 0x000fe2000ff1e0ff */
[----:B------:R-:W3:Y:S04]  /*0c30*/  LDG.E.U8 R34, desc[UR6][R14.64] ;  /* 0x000000060e227981 */ /* 0x000ee8000c1e1100 */
[----:B------:R-:W-:Y:S01]  /*0c40*/  IMAD.X R17, RZ, RZ, R13, P0 ;  /* 0x000000ffff117224 */ /* 0x000fe200000e060d */
[----:B------:R-:W-:Y:S01]  /*0c50*/  IADD3 R18, P0, PT, R16, UR8, RZ ;  /* 0x0000000810127c10 */ /* 0x000fe2000ff1e0ff */
[----:B------:R-:W3:Y:S03]  /*0c60*/  LDG.E.U8 R36, desc[UR6][R12.64] ;  /* 0x000000060c247981 */ /* 0x000ee6000c1e1100 */
[----:B------:R-:W-:Y:S01]  /*0c70*/  IADD3.X R19, PT, PT, RZ, R17, RZ, P0, !PT ;  /* 0x00000011ff137210 */ /* 0x000fe200007fe4ff */
[----:B------:R-:W3:Y:S04]  /*0c80*/  LDG.E.U8 R21, desc[UR6][R16.64] ;  /* 0x0000000610157981 */ /* 0x000ee8000c1e1100 */
[----:B------:R-:W3:Y:S01]  /*0c90*/  LDG.E.U8 R20, desc[UR6][R18.64] ;  /* 0x0000000612147981 */ /* 0x000ee2000c1e1100 */
[----:B-1----:R-:W-:-:S04]  /*0ca0*/  IMAD R25, R25, UR16, RZ ;  /* 0x0000001019197c24 */ /* 0x002fc8000f8e02ff */
[----:B----4-:R-:W-:-:S04]  /*0cb0*/  IMAD R25, R26, UR17, R25 ;  /* 0x000000111a197c24 */ /* 0x010fc8000f8e0219 */
[----:B--2---:R-:W-:-:S04]  /*0cc0*/  IMAD R25, R28, UR18, R25 ;  /* 0x000000121c197c24 */ /* 0x004fc8000f8e0219 */
[----:B-----5:R-:W-:-:S04]  /*0cd0*/  IMAD R25, R30, UR19, R25 ;  /* 0x000000131e197c24 */ /* 0x020fc8000f8e0219 */
[----:B---3--:R-:W-:-:S04]  /*0ce0*/  IMAD R25, R32, UR20, R25 ;  /* 0x0000001420197c24 */ /* 0x008fc8000f8e0219 */
[----:B------:R-:W-:-:S04]  /*0cf0*/  IMAD R25, R34, UR21, R25 ;  /* 0x0000001522197c24 */ /* 0x000fc8000f8e0219 */
[----:B------:R-:W-:-:S04]  /*0d00*/  IMAD R36, R36, UR22, R25 ;  /* 0x0000001624247c24 */ /* 0x000fc8000f8e0219 */
[----:B------:R-:W-:Y:S01]  /*0d10*/  IMAD R21, R21, UR23, R36 ;  /* 0x0000001715157c24 */ /* 0x000fe2000f8e0224 */
[----:B------:R-:W-:-:S03]  /*0d20*/  IADD3 R26, PT, PT, R22, UR4, RZ ;  /* 0x00000004161a7c10 */ /* 0x000fc6000fffe0ff */
[----:B------:R-:W-:Y:S01]  /*0d30*/  IMAD R21, R20, UR5, R21 ;  /* 0x0000000514157c24 */ /* 0x000fe2000f8e0215 */
[----:B------:R-:W-:-:S04]  /*0d40*/  IADD3 R20, P0, PT, R26, UR14, RZ ;  /* 0x0000000e1a147c10 */ /* 0x000fc8000ff1e0ff */
[----:B------:R-:W-:Y:S02]  /*0d50*/  VIMNMX R25, PT, PT, RZ, R21, !PT ;  /* 0x00000015ff197248 */ /* 0x000fe40007fe0100 */
[----:B------:R-:W-:Y:S02]  /*0d60*/  LEA.HI.X.SX32 R21, R26, UR15, 0x1, P0 ;  /* 0x0000000f1a157c11 */ /* 0x000fe400080f0eff */
        /* <DEDUP_REMOVED lines=11> */
[----:B------:R-:W-:Y:S01]  /*0e20*/  UIADD3 UR4, UPT, UPT, UR4, 0x2, URZ ;  /* 0x0000000204047890 */ /* 0x000fe2000fffe0ff */
        /* <DEDUP_REMOVED lines=11> */
[----:B------:R1:W-:Y:S02]  /*0ee0*/  STG.E.U8 desc[UR6][R20.64+0x1], R3 ;  /* 0x0000010314007986 */ /* 0x0003e4000c101106 */
.L_x_2:
[----:B------:R-:W-:-:S04]  /*0ef0*/  ULOP3.LUT UR5, UR8, 0x1, URZ, 0xc0, !UPT ;  /* 0x0000000108057892 */ /* 0x000fc8000f8ec0ff */
[----:B------:R-:W-:-:S06]  /*0f00*/  UISETP.NE.U32.AND UP0, UPT, UR5, 0x1, UPT ;  /* 0x000000010500788c */ /* 0x000fcc000bf05070 */
[----:B------:R-:W-:-:S13]  /*0f10*/  PLOP3.LUT P0, PT, PT, PT, UP0, 0x80, 0x8 ;  /* 0x000000000008781c */ /* 0x000fda0003f0f008 */
[----:B0-----:R-:W-:Y:S05]  /*0f20*/  @P0 EXIT ;  /* 0x000000000000094d */ /* 0x001fea0003800000 */
[----:B-1----:R-:W-:Y:S01]  /*0f30*/  IMAD R3, RZ, RZ, -UR9 ;  /* 0x80000009ff037e24 */ /* 0x002fe2000f8e02ff */
[----:B------:R-:W0:Y:S01]  /*0f40*/  LDCU.128 UR12, c[0x0][0x380] ;  /* 0x00007000ff0c77ac */ /* 0x000e220008000c00 */
[----:B------:R-:W-:-:S03]  /*0f50*/  IMAD.U32 R9, RZ, RZ, UR4 ;  /* 0x00000004ff097e24 */ /* 0x000fc6000f8e00ff */
[----:B------:R-:W-:Y:S01]  /*0f60*/  LEA R0, R3, R0, 0x1 ;  /* 0x0000000003007211 */ /* 0x000fe200078e08ff */
[----:B------:R-:W-:Y:S01]  /*0f70*/  VIADD R24, R24, UR4 ;  /* 0x0000000418187c36 */ /* 0x000fe20008000000 */
[----:B------:R-:W-:Y:S01]  /*0f80*/  MOV R3, UR8 ;  /* 0x0000000800037c02 */ /* 0x000fe20008000f00 */
[----:B------:R-:W1:Y:S01]  /*0f90*/  LDCU.128 UR16, c[0x3][URZ] ;  /* 0x00c00000ff1077ac */ /* 0x000e620008000c00 */
[----:B------:R-:W-:Y:S02]  /*0fa0*/  IADD3 R0, PT, PT, R0, -0x1, R23 ;  /* 0xffffffff00007810 */ /* 0x000fe40007ffe017 */
[----:B------:R-:W-:Y:S01]  /*0fb0*/  IADD3 R9, PT, PT, R9, -UR8, R22 ;  /* 0x8000000809097c10 */ /* 0x000fe2000fffe016 */
[----:B------:R-:W2:Y:S02]  /*0fc0*/  LDCU.128 UR20, c[0x3][0x10] ;  /* 0x00c00200ff1477ac */ /* 0x000ea40008000c00 */
[----:B------:R-:W-:Y:S01]  /*0fd0*/  IMAD R0, R0, R3, UR4 ;  /* 0x0000000400007e24 */ /* 0x000fe2000f8e0203 */
[----:B------:R-:W3:Y:S04]  /*0fe0*/  LDCU UR5, c[0x3][0x20] ;  /* 0x00c00400ff0577ac */ /* 0x000ee80008000800 */
[----:B0-----:R-:W-:-:S04]  /*0ff0*/  IADD3 R2, P0, PT, R0, UR12, RZ ;  /* 0x0000000c00027c10 */ /* 0x001fc8000ff1e0ff */
[----:B------:R-:W-:Y:S02]  /*1000*/  LEA.HI.X.SX32 R3, R0, UR13, 0x1, P0 ;  /* 0x0000000d00037c11 */ /* 0x000fe400080f0eff */
[----:B------:R-:W-:Y:S02]  /*1010*/  IADD3 R4, P0, PT, R2, UR8, RZ ;  /* 0x0000000802047c10 */ /* 0x000fe4000ff1e0ff */
[C---:B------:R-:W-:Y:S01]  /*1020*/  IADD3 R8, P1, PT, R9.reuse, UR12, RZ ;  /* 0x0000000c09087c10 */ /* 0x040fe2000ff3e0ff */
[----:B------:R0:W1:Y:S01]  /*1030*/  LDG.E.U8 R0, desc[UR6][R2.64] ;  /* 0x0000000602007981 */ /* 0x000062000c1e1100 */
[----:B------:R-:W-:Y:S02]  /*1040*/  IADD3.X R5, PT, PT, RZ, R3, RZ, P0, !PT ;  /* 0x00000003ff057210 */ /* 0x000fe400007fe4ff */
[----:B------:R-:W-:Y:S02]  /*1050*/  IADD3 R6, P0, PT, R4, UR8, RZ ;  /* 0x0000000804067c10 */ /* 0x000fe4000ff1e0ff */
[----:B------:R-:W-:Y:S01]  /*1060*/  LEA.HI.X.SX32 R9, R9, UR13, 0x1, P1 ;  /* 0x0000000d09097c11 */ /* 0x000fe200088f0eff */
[----:B------:R4:W5:Y:S01]  /*1070*/  LDG.E.U8 R15, desc[UR6][R4.64] ;  /* 0x00000006040f7981 */ /* 0x000962000c1e1100 */
[----:B------:R-:W-:-:S02]  /*1080*/  IADD3.X R7, PT, PT, RZ, R5, RZ, P0, !PT ;  /* 0x00000005ff077210 */ /* 0x000fc400007fe4ff */
[----:B------:R-:W-:-:S03]  /*1090*/  IADD3 R10, P0, PT, R8, UR8, RZ ;  /* 0x00000008080a7c10 */ /* 0x000fc6000ff1e0ff */
[----:B------:R2:W3:Y:S01]  /*10a0*/  LDG.E.U8 R17, desc[UR6][R6.64] ;  /* 0x0000000606117981 */ /* 0x0004e2000c1e1100 */
[----:B------:R-:W-:Y:S02]  /*10b0*/  IADD3.X R11, PT, PT, RZ, R9, RZ, P0, !PT ;  /* 0x00000009ff0b7210 */ /* 0x000fe400007fe4ff */
[----:B------:R-:W-:Y:S01]  /*10c0*/  IADD3 R12, P0, PT, R10, UR8, RZ ;  /* 0x000000080a0c7c10 */ /* 0x000fe2000ff1e0ff */
[----:B------:R-:W3:Y:S01]  /*10d0*/  LDG.E.U8 R9, desc[UR6][R8.64] ;  /* 0x0000000608097981 */ /* 0x000ee2000c1e1100 */
[C---:B0-----:R-:W-:Y:S02]  /*10e0*/  IADD3 R2, P1, PT, R24.reuse, UR12, RZ ;  /* 0x0000000c18027c10 */ /* 0x041fe4000ff3e0ff */
[----:B------:R-:W-:Y:S02]  /*10f0*/  IADD3.X R13, PT, PT, RZ, R11, RZ, P0, !PT ;  /* 0x0000000bff0d7210 */ /* 0x000fe400007fe4ff */
[----:B------:R-:W3:Y:S01]  /*1100*/  LDG.E.U8 R11, desc[UR6][R10.64] ;  /* 0x000000060a0b7981 */ /* 0x000ee2000c1e1100 */
[----:B------:R-:W-:-:S02]  /*1110*/  LEA.HI.X.SX32 R3, R24, UR13, 0x1, P1 ;  /* 0x0000000d18037c11 */ /* 0x000fc400088f0eff */
[----:B----4-:R-:W-:Y:S01]  /*1120*/  IADD3 R4, P0, PT, R2, UR8, RZ ;  /* 0x0000000802047c10 */ /* 0x010fe2000ff1e0ff */
[----:B------:R-:W4:Y:S04]  /*1130*/  LDG.E.U8 R13, desc[UR6][R12.64] ;  /* 0x000000060c0d7981 */ /* 0x000f28000c1e1100 */
[----:B------:R-:W-:Y:S01]  /*1140*/  IMAD.X R5, RZ, RZ, R3, P0 ;  /* 0x000000ffff057224 */ /* 0x000fe200000e0603 */
[----:B--2---:R-:W-:Y:S01]  /*1150*/  IADD3 R6, P0, PT, R4, UR8, RZ ;  /* 0x0000000804067c10 */ /* 0x004fe2000ff1e0ff */
[----:B------:R0:W2:Y:S03]  /*1160*/  LDG.E.U8 R3, desc[UR6][R2.64] ;  /* 0x0000000602037981 */ /* 0x0000a6000c1e1100 */
[----:B------:R-:W-:-:S02]  /*1170*/  IADD3.X R7, PT, PT, RZ, R5, RZ, P0, !PT ;  /* 0x00000005ff077210 */ /* 0x000fc400007fe4ff */
[----:B------:R-:W2:Y:S04]  /*1180*/  LDG.E.U8 R5, desc[UR6][R4.64] ;  /* 0x0000000604057981 */ /* 0x000ea8000c1e1100 */
[----:B------:R-:W2:Y:S01]  /*1190*/  LDG.E.U8 R7, desc[UR6][R6.64] ;  /* 0x0000000606077981 */ /* 0x000ea2000c1e1100 */
[----:B------:R-:W-:-:S04]  /*11a0*/  IADD3 R22, PT, PT, R22, UR4, RZ ;  /* 0x0000000416167c10 */ /* 0x000fc8000fffe0ff */
[----:B0-----:R-:W-:Y:S01]  /*11b0*/  IADD3 R2, P0, PT, R22, UR14, RZ ;  /* 0x0000000e16027c10 */ /* 0x001fe2000ff1e0ff */
[----:B-1----:R-:W-:-:S04]  /*11c0*/  IMAD R0, R0, UR16, RZ ;  /* 0x0000001000007c24 */ /* 0x002fc8000f8e02ff */
[----:B-----5:R-:W-:-:S04]  /*11d0*/  IMAD R0, R15, UR17, R0 ;  /* 0x000000110f007c24 */ /* 0x020fc8000f8e0200 */
[----:B---3--:R-:W-:-:S04]  /*11e0*/  IMAD R0, R17, UR18, R0 ;  /* 0x0000001211007c24 */ /* 0x008fc8000f8e0200 */
[----:B------:R-:W-:-:S04]  /*11f0*/  IMAD R0, R9, UR19, R0 ;  /* 0x0000001309007c24 */ /* 0x000fc8000f8e0200 */
[----:B------:R-:W-:-:S04]  /*1200*/  IMAD R0, R11, UR20, R0 ;  /* 0x000000140b007c24 */ /* 0x000fc8000f8e0200 */
[----:B----4-:R-:W-:-:S04]  /*1210*/  IMAD R0, R13, UR21, R0 ;  /* 0x000000150d007c24 */ /* 0x010fc8000f8e0200 */
[----:B--2---:R-:W-:-:S04]  /*1220*/  IMAD R0, R3, UR22, R0 ;  /* 0x0000001603007c24 */ /* 0x004fc8000f8e0200 */
[----:B------:R-:W-:-:S04]  /*1230*/  IMAD R0, R5, UR23, R0 ;  /* 0x0000001705007c24 */ /* 0x000fc8000f8e0200 */
[----:B------:R-:W-:Y:S01]  /*1240*/  IMAD R0, R7, UR5, R0 ;  /* 0x0000000507007c24 */ /* 0x000fe2000f8e0200 */
[----:B------:R-:W-:-:S04]  /*1250*/  LEA.HI.X.SX32 R3, R22, UR15, 0x1, P0 ;  /* 0x0000000f16037c11 */ /* 0x000fc800080f0eff */
[----:B------:R-:W-:-:S04]  /*1260*/  VIMNMX R0, PT, PT, RZ, R0, !PT ;  /* 0x00000000ff007248 */ /* 0x000fc80007fe0100 */
[----:B------:R-:W-:-:S05]  /*1270*/  VIMNMX R5, PT, PT, R0, 0xff, PT ;  /* 0x000000ff00057848 */ /* 0x000fca0003fe0100 */
[----:B------:R-:W-:Y:S01]  /*1280*/  STG.E.U8 desc[UR6][R2.64], R5 ;  /* 0x0000000502007986 */ /* 0x000fe2000c101106 */
[----:B------:R-:W-:Y:S05]  /*1290*/  EXIT ;  /* 0x000000000000794d */ /* 0x000fea0003800000 */
.L_x_3:
[----:B------:R-:W-:-:S00]  /*12a0*/  BRA `(.L_x_3) ;  /* 0xfffffffc00fc7947 */ /* 0x000fc0000383ffff */
[----:B------:R-:W-:-:S00]  /*12b0*/  NOP ;  /* 0x0000000000007918 */ /* 0x000fc00000000000 */
        /* <DEDUP_REMOVED lines=12> */
.L_x_4:


//--------------------- .nv.shared.reserved.0     --------------------------
	.section	.nv.shared.reserved.0,"aw",@nobits
	.weak		__nv_reservedSMEM_offset_0_alias
	.size		__nv_reservedSMEM_offset_0_alias, 0, 64
	.other		__nv_reservedSMEM_offset_0_alias,@"STO_CUDA_RESERVED_SHARED STV_DEFAULT"
__nv_reservedSMEM_offset_0_alias:
	.zero		0
	.zero		64


//--------------------- .nv.constant0.sharpening_kernel --------------------------
	.section	.nv.constant0.sharpening_kernel,"a",@progbits
	.sectionflags	@""
	.align	4
.nv.constant0.sharpening_kernel:
	.zero		924


//--------------------- SYMBOLS --------------------------

	.type		.nv.reservedSmem.offset0,@object
	.size		.nv.reservedSmem.offset0,0x4
